	.headerflags	@"EF_CUDA_TEXMODE_UNIFIED EF_CUDA_64BIT_ADDRESS EF_CUDA_ACCELERATORS EF_CUDA_SM90 EF_CUDA_VIRTUAL_SM(EF_CUDA_SM90)"
	.elftype	@"ET_EXEC"


//--------------------- .nv.info                  --------------------------
	.section	.nv.info,"",@"SHT_CUDA_INFO"
	.align	4


	//----- nvinfo : EIATTR_REGCOUNT
	.align		4
        /*0000*/ 	.byte	0x04, 0x2f
        /*0002*/ 	.short	(.L_3 - .L_2)
	.align		4
.L_2:
        /*0004*/ 	.word	index@(triton_poi_fused__native_batch_norm_legit_no_training_relu_threshold_backward_18)
        /*0008*/ 	.word	0x00000028


	//----- nvinfo : EIATTR_MIN_STACK_SIZE
	.align		4
.L_3:
        /*000c*/ 	.byte	0x04, 0x12
        /*000e*/ 	.short	(.L_5 - .L_4)
	.align		4
.L_4:
        /*0010*/ 	.word	index@(triton_poi_fused__native_batch_norm_legit_no_training_relu_threshold_backward_18)
        /*0014*/ 	.word	0x00000000


	//----- nvinfo : EIATTR_FRAME_SIZE
	.align		4
.L_5:
        /*0018*/ 	.byte	0x04, 0x11
        /*001a*/ 	.short	(.L_7 - .L_6)
	.align		4
.L_6:
        /*001c*/ 	.word	index@(triton_poi_fused__native_batch_norm_legit_no_training_relu_threshold_backward_18)
        /*0020*/ 	.word	0x00000000


	//----- nvinfo : EIATTR_MIN_STACK_SIZE
	.align		4
.L_7:
        /*0024*/ 	.byte	0x04, 0x12
        /*0026*/ 	.short	(.L_9 - .L_8)
	.align		4
.L_8:
        /*0028*/ 	.word	index@(triton_poi_fused__native_batch_norm_legit_no_training_relu_threshold_backward_18)
        /*002c*/ 	.word	0x00000000
.L_9:


//--------------------- .nv.info.triton_poi_fused__native_batch_norm_legit_no_training_relu_threshold_backward_18 --------------------------
	.section	.nv.info.triton_poi_fused__native_batch_norm_legit_no_training_relu_threshold_backward_18,"",@"SHT_CUDA_INFO"
	.sectionflags	@""
	.align	4


	//----- nvinfo : EIATTR_CUDA_API_VERSION
	.align		4
        /*0000*/ 	.byte	0x04, 0x37
        /*0002*/ 	.short	(.L_11 - .L_10)
.L_10:
        /*0004*/ 	.word	0x0000007c


	//----- nvinfo : EIATTR_KPARAM_INFO
	.align		4
.L_11:
        /*0008*/ 	.byte	0x04, 0x17
        /*000a*/ 	.short	(.L_13 - .L_12)
.L_12:
        /*000c*/ 	.word	0x00000000
        /*0010*/ 	.short	0x0008
        /*0012*/ 	.short	0x003c
        /*0014*/ 	.byte	0x00, 0xf0, 0x11, 0x00


	//----- nvinfo : EIATTR_KPARAM_INFO
	.align		4
.L_13:
        /*0018*/ 	.byte	0x04, 0x17
        /*001a*/ 	.short	(.L_15 - .L_14)
.L_14:
        /*001c*/ 	.word	0x00000000
        /*0020*/ 	.short	0x0007
        /*0022*/ 	.short	0x0038
        /*0024*/ 	.byte	0x00, 0xf0, 0x11, 0x00


	//----- nvinfo : EIATTR_KPARAM_INFO
	.align		4
.L_15:
        /*0028*/ 	.byte	0x04, 0x17
        /*002a*/ 	.short	(.L_17 - .L_16)
.L_16:
        /*002c*/ 	.word	0x00000000
        /*0030*/ 	.short	0x0006
        /*0032*/ 	.short	0x0030
        /*0034*/ 	.byte	0x00, 0xf4, 0x21, 0x00


	//----- nvinfo : EIATTR_KPARAM_INFO
	.align		4
.L_17:
        /*0038*/ 	.byte	0x04, 0x17
        /*003a*/ 	.short	(.L_19 - .L_18)
.L_18:
        /*003c*/ 	.word	0x00000000
        /*0040*/ 	.short	0x0005
        /*0042*/ 	.short	0x0028
        /*0044*/ 	.byte	0x00, 0xf4, 0x21, 0x00


	//----- nvinfo : EIATTR_KPARAM_INFO
	.align		4
.L_19:
        /*0048*/ 	.byte	0x04, 0x17
        /*004a*/ 	.short	(.L_21 - .L_20)
.L_20:
        /*004c*/ 	.word	0x00000000
        /*0050*/ 	.short	0x0004
        /*0052*/ 	.short	0x0020
        /*0054*/ 	.byte	0x00, 0xf4, 0x21, 0x00


	//----- nvinfo : EIATTR_KPARAM_INFO
	.align		4
.L_21:
        /*0058*/ 	.byte	0x04, 0x17
        /*005a*/ 	.short	(.L_23 - .L_22)
.L_22:
        /*005c*/ 	.word	0x00000000
        /*0060*/ 	.short	0x0003
        /*0062*/ 	.short	0x0018
        /*0064*/ 	.byte	0x00, 0xf4, 0x21, 0x00


	//----- nvinfo : EIATTR_KPARAM_INFO
	.align		4
.L_23:
        /*0068*/ 	.byte	0x04, 0x17
        /*006a*/ 	.short	(.L_25 - .L_24)
.L_24:
        /*006c*/ 	.word	0x00000000
        /*0070*/ 	.short	0x0002
        /*0072*/ 	.short	0x0010
        /*0074*/ 	.byte	0x00, 0xf4, 0x21, 0x00


	//----- nvinfo : EIATTR_KPARAM_INFO
	.align		4
.L_25:
        /*0078*/ 	.byte	0x04, 0x17
        /*007a*/ 	.short	(.L_27 - .L_26)
.L_26:
        /*007c*/ 	.word	0x00000000
        /*0080*/ 	.short	0x0001
        /*0082*/ 	.short	0x0008
        /*0084*/ 	.byte	0x00, 0xf4, 0x21, 0x00


	//----- nvinfo : EIATTR_KPARAM_INFO
	.align		4
.L_27:
        /*0088*/ 	.byte	0x04, 0x17
        /*008a*/ 	.short	(.L_29 - .L_28)
.L_28:
        /*008c*/ 	.word	0x00000000
        /*0090*/ 	.short	0x0000
        /*0092*/ 	.short	0x0000
        /*0094*/ 	.byte	0x00, 0xf4, 0x21, 0x00


	//----- nvinfo : EIATTR_SPARSE_MMA_MASK
	.align		4
.L_29:
        /*0098*/ 	.byte	0x03, 0x50
        /*009a*/ 	.short	0x0000


	//----- nvinfo : EIATTR_MAXREG_COUNT
	.align		4
        /*009c*/ 	.byte	0x03, 0x1b
        /*009e*/ 	.short	0x00ff


	//----- nvinfo : EIATTR_EXIT_INSTR_OFFSETS
	.align		4
        /*00a0*/ 	.byte	0x04, 0x1c
        /*00a2*/ 	.short	(.L_31 - .L_30)


	//   ....[0]....
.L_30:
        /*00a4*/ 	.word	0x00001830


	//   ....[1]....
        /*00a8*/ 	.word	0x00001850


	//----- nvinfo : EIATTR_REQNTID
	.align		4
.L_31:
        /*00ac*/ 	.byte	0x04, 0x10
        /*00ae*/ 	.short	(.L_33 - .L_32)
.L_32:
        /*00b0*/ 	.word	0x00000100
        /*00b4*/ 	.word	0x00000001
        /*00b8*/ 	.word	0x00000001


	//----- nvinfo : EIATTR_CBANK_PARAM_SIZE
	.align		4
.L_33:
        /*00bc*/ 	.byte	0x03, 0x19
        /*00be*/ 	.short	0x0040


	//----- nvinfo : EIATTR_PARAM_CBANK
	.align		4
        /*00c0*/ 	.byte	0x04, 0x0a
        /*00c2*/ 	.short	(.L_35 - .L_34)
	.align		4
.L_34:
        /*00c4*/ 	.word	index@(.nv.constant0.triton_poi_fused__native_batch_norm_legit_no_training_relu_threshold_backward_18)
        /*00c8*/ 	.short	0x0210
        /*00ca*/ 	.short	0x0040


	//----- nvinfo : EIATTR_SW_WAR
	.align		4
.L_35:
        /*00cc*/ 	.byte	0x04, 0x36
        /*00ce*/ 	.short	(.L_37 - .L_36)
.L_36:
        /*00d0*/ 	.word	0x00000008
.L_37:


//--------------------- .nv.callgraph             --------------------------
	.section	.nv.callgraph,"",@"SHT_CUDA_CALLGRAPH"
	.align	4
	.sectionentsize	8
	.align		4
        /*0000*/ 	.word	0x00000000
	.align		4
        /*0004*/ 	.word	0xffffffff
	.align		4
        /*0008*/ 	.word	0x00000000
	.align		4
        /*000c*/ 	.word	0xfffffffe
	.align		4
        /*0010*/ 	.word	0x00000000
	.align		4
        /*0014*/ 	.word	0xfffffffd
	.align		4
        /*0018*/ 	.word	0x00000000
	.align		4
        /*001c*/ 	.word	0xfffffffc


//--------------------- .nv.constant4             --------------------------
	.section	.nv.constant4,"a",@progbits
	.align	8
	.align		8
.nv.constant4:
        /*0000*/ 	.dword	_$_str
	.align		8
        /*0008*/ 	.dword	_$_str_$_2


//--------------------- .text.triton_poi_fused__native_batch_norm_legit_no_training_relu_threshold_backward_18 --------------------------
	.section	.text.triton_poi_fused__native_batch_norm_legit_no_training_relu_threshold_backward_18,"ax",@progbits
	.sectionflags	@"SHF_BARRIERS=1"
	.align	128
        .global         triton_poi_fused__native_batch_norm_legit_no_training_relu_threshold_backward_18
        .type           triton_poi_fused__native_batch_norm_legit_no_training_relu_threshold_backward_18,@function
        .size           triton_poi_fused__native_batch_norm_legit_no_training_relu_threshold_backward_18,(.L_x_1 - triton_poi_fused__native_batch_norm_legit_no_training_relu_threshold_backward_18)
        .other          triton_poi_fused__native_batch_norm_legit_no_training_relu_threshold_backward_18,@"STO_CUDA_ENTRY STV_DEFAULT"
triton_poi_fused__native_batch_norm_legit_no_training_relu_threshold_backward_18:
.text.triton_poi_fused__native_batch_norm_legit_no_training_relu_threshold_backward_18:
[----:B------:R-:W0:Y:S01]  /*0000*/  LDC R1, c[0x0][0x28] ;  /* 0x00000a00ff017b82 */ /* 0x000e220000000800 */
[----:B------:R-:W1:Y:S07]  /*0010*/  S2R R4, SR_TID.X ;  /* 0x0000000000047919 */ /* 0x000e6e0000002100 */
[----:B------:R-:W2:Y:S01]  /*0020*/  LDC.64 R20, c[0x0][0x210] ;  /* 0x00008400ff147b82 */ /* 0x000ea20000000a00 */
[----:B------:R-:W-:Y:S02]  /*0030*/  CS2R R16, SRZ ;  /* 0x0000000000107805 */ /* 0x000fe4000001ff00 */
[----:B------:R-:W-:Y:S01]  /*0040*/  CS2R R18, SRZ ;  /* 0x0000000000127805 */ /* 0x000fe2000001ff00 */
[----:B------:R-:W3:Y:S01]  /*0050*/  S2R R5, SR_CTAID.Y ;  /* 0x0000000000057919 */ /* 0x000ee20000002600 */
[----:B------:R-:W-:Y:S01]  /*0060*/  CS2R R22, SRZ ;  /* 0x0000000000167805 */ /* 0x000fe2000001ff00 */
[----:B------:R-:W-:Y:S01]  /*0070*/  ULDC.64 UR6, c[0x0][0x208] ;  /* 0x0000820000067ab9 */ /* 0x000fe20000000a00 */
[----:B------:R-:W4:Y:S01]  /*0080*/  S2R R6, SR_CTAID.X ;  /* 0x0000000000067919 */ /* 0x000f220000002500 */
[----:B------:R-:W5:Y:S08]  /*0090*/  S2UR UR5, SR_CgaCtaId ;  /* 0x00000000000579c3 */ /* 0x000f700000008800 */
[----:B------:R-:W2:Y:S01]  /*00a0*/  LDC.64 R30, c[0x0][0x220] ;  /* 0x00008800ff1e7b82 */ /* 0x000ea20000000a00 */
[----:B-1----:R-:W-:Y:S01]  /*00b0*/  IMAD.SHL.U32 R2, R4, 0x10, RZ ;  /* 0x0000001004027824 */ /* 0x002fe200078e00ff */
[----:B------:R-:W-:-:S02]  /*00c0*/  SHF.R.U32.HI R7, RZ, 0x4, R4 ;  /* 0x00000004ff077819 */ /* 0x000fc40000011604 */
[--C-:B---3--:R-:W-:Y:S02]  /*00d0*/  SHF.R.S32.HI R28, RZ, 0x17, R5.reuse ;  /* 0x00000017ff1c7819 */ /* 0x108fe40000011405 */
[----:B------:R-:W-:Y:S02]  /*00e0*/  LOP3.LUT R0, R2, 0xf0, RZ, 0xc0, !PT ;  /* 0x000000f002007812 */ /* 0x000fe400078ec0ff */
[----:B------:R-:W-:Y:S02]  /*00f0*/  SGXT R28, R28, 0x1 ;  /* 0x000000011c1c781a */ /* 0x000fe40000000200 */
[----:B------:R-:W-:-:S04]  /*0100*/  PRMT R0, R0, 0x6540, R5 ;  /* 0x0000654000007816 */ /* 0x000fc80000000005 */
[----:B------:R-:W-:Y:S02]  /*0110*/  SHF.R.S32.HI R3, RZ, 0x1f, R0 ;  /* 0x0000001fff037819 */ /* 0x000fe40000011400 */
[----:B------:R-:W-:Y:S02]  /*0120*/  LOP3.LUT R9, R0, 0x8, RZ, 0xfc, !PT ;  /* 0x0000000800097812 */ /* 0x000fe400078efcff */
[----:B------:R-:W-:Y:S01]  /*0130*/  LEA.HI R8, R3, R0, RZ, 0xa ;  /* 0x0000000003087211 */ /* 0x000fe200078f50ff */
[----:B----4-:R-:W-:Y:S01]  /*0140*/  IMAD.SHL.U32 R3, R6, 0x10, RZ ;  /* 0x0000001006037824 */ /* 0x010fe200078e00ff */
[----:B------:R-:W-:Y:S02]  /*0150*/  SGXT.U32 R6, R7, 0x4 ;  /* 0x000000040706781a */ /* 0x000fe40000000000 */
[----:B------:R-:W-:Y:S01]  /*0160*/  LOP3.LUT R11, R0, 0xc, RZ, 0xfc, !PT ;  /* 0x0000000c000b7812 */ /* 0x000fe200078efcff */
[----:B------:R-:W-:Y:S01]  /*0170*/  IMAD.SHL.U32 R7, R8, 0x100, RZ ;  /* 0x0000010008077824 */ /* 0x000fe200078e00ff */
[----:B------:R-:W-:-:S02]  /*0180*/  LOP3.LUT R6, R3, R6, RZ, 0xfc, !PT ;  /* 0x0000000603067212 */ /* 0x000fc400078efcff */
[----:B------:R-:W-:Y:S02]  /*0190*/  LEA.HI R10, R28, R9, RZ, 0xa ;  /* 0x000000091c0a7211 */ /* 0x000fe400078f50ff */
[----:B------:R-:W-:Y:S02]  /*01a0*/  LOP3.LUT R7, R7, 0xfffc0000, RZ, 0xc0, !PT ;  /* 0xfffc000007077812 */ /* 0x000fe400078ec0ff */
[----:B------:R-:W-:Y:S02]  /*01b0*/  ISETP.GE.AND P0, PT, R6, 0x100, PT ;  /* 0x000001000600780c */ /* 0x000fe40003f06270 */
[----:B------:R-:W-:Y:S01]  /*01c0*/  LEA.HI R12, R28, R11, RZ, 0xa ;  /* 0x0000000b1c0c7211 */ /* 0x000fe200078f50ff */
[----:B------:R-:W-:Y:S01]  /*01d0*/  IMAD R14, R6, 0x400, R7 ;  /* 0x00000400060e7824 */ /* 0x000fe200078e0207 */
[----:B------:R-:W-:Y:S02]  /*01e0*/  LOP3.LUT R7, R0, 0x4, RZ, 0xfc, !PT ;  /* 0x0000000400077812 */ /* 0x000fe400078efcff */
[----:B------:R-:W-:-:S02]  /*01f0*/  LOP3.LUT R13, R8, 0xfffffc00, RZ, 0xc0, !PT ;  /* 0xfffffc00080d7812 */ /* 0x000fc400078ec0ff */
[-C--:B------:R-:W-:Y:S02]  /*0200*/  LEA.HI R6, R28, R7.reuse, RZ, 0xa ;  /* 0x000000071c067211 */ /* 0x080fe400078f50ff */
[----:B------:R-:W-:Y:S02]  /*0210*/  LOP3.LUT R10, R10, 0xfffffc00, RZ, 0xc0, !PT ;  /* 0xfffffc000a0a7812 */ /* 0x000fe400078ec0ff */
[----:B------:R-:W-:Y:S02]  /*0220*/  LOP3.LUT R6, R6, 0xfffffc00, RZ, 0xc0, !PT ;  /* 0xfffffc0006067812 */ /* 0x000fe400078ec0ff */
[----:B------:R-:W-:Y:S02]  /*0230*/  LOP3.LUT R12, R12, 0xfffffc00, RZ, 0xc0, !PT ;  /* 0xfffffc000c0c7812 */ /* 0x000fe400078ec0ff */
[C---:B------:R-:W-:Y:S02]  /*0240*/  IADD3 R27, R14.reuse, R7, -R6 ;  /* 0x000000070e1b7210 */ /* 0x040fe40007ffe806 */
[----:B------:R-:W-:-:S02]  /*0250*/  IADD3 R0, R14, R0, -R13 ;  /* 0x000000000e007210 */ /* 0x000fc40007ffe80d */
[C---:B------:R-:W-:Y:S01]  /*0260*/  IADD3 R25, R14.reuse, R9, -R10 ;  /* 0x000000090e197210 */ /* 0x040fe20007ffe80a */
[----:B--2---:R-:W-:Y:S01]  /*0270*/  IMAD.WIDE R26, R27, 0x4, R20 ;  /* 0x000000041b1a7825 */ /* 0x004fe200078e0214 */
[----:B------:R-:W-:Y:S02]  /*0280*/  IADD3 R7, R14, R11, -R12 ;  /* 0x0000000b0e077210 */ /* 0x000fe40007ffe80c */
[----:B------:R-:W-:Y:S02]  /*0290*/  CS2R R8, SRZ ;  /* 0x0000000000087805 */ /* 0x000fe4000001ff00 */
[----:B------:R-:W-:Y:S01]  /*02a0*/  CS2R R10, SRZ ;  /* 0x00000000000a7805 */ /* 0x000fe2000001ff00 */
[--C-:B------:R-:W-:Y:S01]  /*02b0*/  IMAD.WIDE R24, R25, 0x4, R20.reuse ;  /* 0x0000000419187825 */ /* 0x100fe200078e0214 */
[----:B------:R-:W-:Y:S02]  /*02c0*/  CS2R R12, SRZ ;  /* 0x00000000000c7805 */ /* 0x000fe4000001ff00 */
[----:B------:R-:W-:Y:S01]  /*02d0*/  CS2R R14, SRZ ;  /* 0x00000000000e7805 */ /* 0x000fe2000001ff00 */
[--C-:B------:R-:W-:Y:S01]  /*02e0*/  IMAD.WIDE R6, R7, 0x4, R20.reuse ;  /* 0x0000000407067825 */ /* 0x100fe200078e0214 */
[----:B------:R1:W2:Y:S03]  /*02f0*/  @!P0 LDG.E.EL.128 R16, desc[UR6][R24.64] ;  /* 0x0000000618108981 */ /* 0x0002a6000c2e1d00 */
[----:B------:R-:W-:Y:S01]  /*0300*/  IMAD.WIDE R32, R0, 0x4, R20 ;  /* 0x0000000400207825 */ /* 0x000fe200078e0214 */
[----:B------:R-:W-:Y:S01]  /*0310*/  CS2R R20, SRZ ;  /* 0x0000000000147805 */ /* 0x000fe2000001ff00 */
[----:B------:R-:W3:Y:S04]  /*0320*/  @!P0 LDG.E.EL.128 R12, desc[UR6][R26.64] ;  /* 0x000000061a0c8981 */ /* 0x000ee8000c2e1d00 */
[----:B------:R4:W3:Y:S01]  /*0330*/  @!P0 LDG.E.EL.128 R8, desc[UR6][R32.64] ;  /* 0x0000000620088981 */ /* 0x0008e2000c2e1d00 */
[----:B------:R-:W-:Y:S01]  /*0340*/  LOP3.LUT R35, R4, 0xf0, RZ, 0xc0, !PT ;  /* 0x000000f004237812 */ /* 0x000fe200078ec0ff */
[----:B------:R-:W-:Y:S01]  /*0350*/  UMOV UR4, 0x400 ;  /* 0x0000040000047882 */ /* 0x000fe20000000000 */
[----:B------:R-:W-:Y:S01]  /*0360*/  LOP3.LUT R2, R2, 0xff0, RZ, 0xc0, !PT ;  /* 0x00000ff002027812 */ /* 0x000fe200078ec0ff */
[----:B------:R4:W3:Y:S01]  /*0370*/  @!P0 LDG.E.EL.128 R20, desc[UR6][R6.64] ;  /* 0x0000000606148981 */ /* 0x0008e2000c2e1d00 */
[----:B-----5:R-:W-:Y:S01]  /*0380*/  UPRMT UR4, UR5, 0x654, UR4 ;  /* 0x0000065405047896 */ /* 0x020fe20008000004 */
[----:B------:R-:W-:Y:S01]  /*0390*/  PRMT R29, R4, 0x6540, R5 ;  /* 0x00006540041d7816 */ /* 0x000fe20000000005 */
[----:B-1----:R-:W1:Y:S01]  /*03a0*/  LDC.64 R24, c[0x0][0x218] ;  /* 0x00008600ff187b82 */ /* 0x002e620000000a00 */
[----:B------:R-:W-:-:S05]  /*03b0*/  IMAD.IADD R2, R2, 0x1, R35 ;  /* 0x0000000102027824 */ /* 0x000fca00078e0223 */
[----:B----4-:R-:W-:Y:S02]  /*03c0*/  LEA R32, R2, UR4, 0x2 ;  /* 0x0000000402207c11 */ /* 0x010fe4000f8e10ff */
[----:B------:R-:W-:-:S04]  /*03d0*/  LEA.HI R28, R28, R29, RZ, 0xa ;  /* 0x0000001d1c1c7211 */ /* 0x000fc800078f50ff */
[----:B------:R-:W-:-:S05]  /*03e0*/  LOP3.LUT R28, R28, 0xfffffc00, RZ, 0xc0, !PT ;  /* 0xfffffc001c1c7812 */ /* 0x000fca00078ec0ff */
[----:B0-----:R-:W-:Y:S02]  /*03f0*/  IMAD.IADD R7, R29, 0x1, -R28 ;  /* 0x000000011d077824 */ /* 0x001fe400078e0a1c */
[----:B------:R-:W0:Y:S02]  /*0400*/  LDC.64 R28, c[0x0][0x228] ;  /* 0x00008a00ff1c7b82 */ /* 0x000e240000000a00 */
[----:B------:R-:W-:-:S06]  /*0410*/  IMAD.WIDE R26, R7, 0x4, R30 ;  /* 0x00000004071a7825 */ /* 0x000fcc00078e021e */
[----:B------:R-:W4:Y:S01]  /*0420*/  LDC.64 R30, c[0x0][0x230] ;  /* 0x00008c00ff1e7b82 */ /* 0x000f220000000a00 */
[----:B-1----:R-:W-:-:S04]  /*0430*/  IMAD.WIDE R24, R7, 0x4, R24 ;  /* 0x0000000407187825 */ /* 0x002fc800078e0218 */
[C---:B----4-:R-:W-:Y:S01]  /*0440*/  IMAD.WIDE R30, R7.reuse, 0x4, R30 ;  /* 0x00000004071e7825 */ /* 0x050fe200078e021e */
[----:B--2---:R-:W-:Y:S04]  /*0450*/  STS.128 [R32+0x20], R16 ;  /* 0x0000201020007388 */ /* 0x004fe80000000c00 */
[----:B---3--:R-:W-:Y:S04]  /*0460*/  STS.128 [R32+0x10], R12 ;  /* 0x0000100c20007388 */ /* 0x008fe80000000c00 */
[----:B------:R0:W-:Y:S04]  /*0470*/  STS.128 [R32], R8 ;  /* 0x0000000820007388 */ /* 0x0001e80000000c00 */
[----:B------:R1:W-:Y:S01]  /*0480*/  STS.128 [R32+0x30], R20 ;  /* 0x0000301420007388 */ /* 0x0003e20000000c00 */
[----:B------:R-:W-:Y:S06]  /*0490*/  BAR.SYNC.DEFER_BLOCKING 0x0 ;  /* 0x0000000000007b1d */ /* 0x000fec0000010000 */
[----:B------:R-:W2:Y:S04]  /*04a0*/  LDG.E.EL R26, desc[UR6][R26.64] ;  /* 0x000000061a1a7981 */ /* 0x000ea8000c2e1900 */
[----:B------:R3:W4:Y:S01]  /*04b0*/  LDG.E.EL R6, desc[UR6][R24.64] ;  /* 0x0000000618067981 */ /* 0x000722000c2e1900 */
[----:B0-----:R-:W-:-:S03]  /*04c0*/  IMAD.WIDE R8, R7, 0x4, R28 ;  /* 0x0000000407087825 */ /* 0x001fc600078e021c */
[----:B------:R-:W5:Y:S04]  /*04d0*/  LDG.E.EL R30, desc[UR6][R30.64] ;  /* 0x000000061e1e7981 */ /* 0x000f68000c2e1900 */
[----:B------:R0:W5:Y:S01]  /*04e0*/  LDG.E.EL R11, desc[UR6][R8.64] ;  /* 0x00000006080b7981 */ /* 0x000162000c2e1900 */
[----:B------:R-:W-:-:S04]  /*04f0*/  LOP3.LUT R7, R4, 0xff, RZ, 0xc0, !PT ;  /* 0x000000ff04077812 */ /* 0x000fc800078ec0ff */
[----:B------:R-:W-:-:S05]  /*0500*/  LEA R10, R7, UR4, 0x2 ;  /* 0x00000004070a7c11 */ /* 0x000fca000f8e10ff */
[----:B------:R-:W4:Y:S04]  /*0510*/  LDS R29, [R10] ;  /* 0x000000000a1d7984 */ /* 0x000f280000000800 */
[----:B------:R-:W0:Y:S04]  /*0520*/  LDS R12, [R10+0x1100] ;  /* 0x001100000a0c7984 */ /* 0x000e280000000800 */
[----:B------:R-:W0:Y:S04]  /*0530*/  LDS R32, [R10+0x2200] ;  /* 0x002200000a207984 */ /* 0x000e280000000800 */
[----:B------:R-:W0:Y:S04]  /*0540*/  LDS R37, [R10+0x440] ;  /* 0x000440000a257984 */ /* 0x000e280000000800 */
[----:B------:R-:W1:Y:S04]  /*0550*/  LDS R36, [R10+0x3300] ;  /* 0x003300000a247984 */ /* 0x000e680000000800 */
[----:B---3--:R-:W3:Y:S04]  /*0560*/  LDS R24, [R10+0x3b80] ;  /* 0x003b80000a187984 */ /* 0x008ee80000000800 */
[----:B------:R-:W1:Y:S04]  /*0570*/  LDS R35, [R10+0x1540] ;  /* 0x001540000a237984 */ /* 0x000e680000000800 */
[----:B------:R-:W1:Y:S04]  /*0580*/  LDS R33, [R10+0x2640] ;  /* 0x002640000a217984 */ /* 0x000e680000000800 */
[----:B------:R-:W1:Y:S04]  /*0590*/  LDS R27, [R10+0x3740] ;  /* 0x003740000a1b7984 */ /* 0x000e680000000800 */
[----:B------:R-:W1:Y:S04]  /*05a0*/  LDS R23, [R10+0x880] ;  /* 0x000880000a177984 */ /* 0x000e680000000800 */
[----:B------:R-:W1:Y:S04]  /*05b0*/  LDS R25, [R10+0x3fc0] ;  /* 0x003fc0000a197984 */ /* 0x000e680000000800 */
[----:B------:R-:W1:Y:S04]  /*05c0*/  LDS R21, [R10+0xcc0] ;  /* 0x000cc0000a157984 */ /* 0x000e680000000800 */
[----:B------:R-:W2:Y:S04]  /*05d0*/  LDS R15, [R10+0x1980] ;  /* 0x001980000a0f7984 */ /* 0x000ea80000000800 */
[----:B0-----:R-:W-:Y:S01]  /*05e0*/  LDS R9, [R10+0x2a80] ;  /* 0x002a80000a097984 */ /* 0x001fe20000000800 */
[----:B------:R-:W0:Y:S03]  /*05f0*/  S2UR UR4, SR_CgaCtaId ;  /* 0x00000000000479c3 */ /* 0x000e260000008800 */
[----:B------:R-:W-:Y:S01]  /*0600*/  LDS R7, [R10+0x2ec0] ;  /* 0x002ec0000a077984 */ /* 0x000fe20000000800 */
[----:B------:R-:W-:Y:S01]  /*0610*/  IMAD.MOV.U32 R8, RZ, RZ, 0x3e800000 ;  /* 0x3e800000ff087424 */ /* 0x000fe200078e00ff */
[----:B------:R-:W-:Y:S01]  /*0620*/  UMOV UR5, 0x400 ;  /* 0x0000040000057882 */ /* 0x000fe20000000000 */
[----:B------:R-:W-:-:S05]  /*0630*/  IMAD.SHL.U32 R16, R4, 0x10, RZ ;  /* 0x0000001004107824 */ /* 0x000fca00078e00ff */
[----:B------:R-:W-:Y:S01]  /*0640*/  LOP3.LUT R16, R16, 0xff0, RZ, 0xc0, !PT ;  /* 0x00000ff010107812 */ /* 0x000fe200078ec0ff */
[----:B0-----:R-:W-:-:S06]  /*0650*/  UPRMT UR4, UR4, 0x654, UR5 ;  /* 0x0000065404047896 */ /* 0x001fcc0008000005 */
[C---:B------:R-:W-:Y:S01]  /*0660*/  LEA.HI R17, R16.reuse, UR4, RZ, 0x1e ;  /* 0x0000000410117c11 */ /* 0x040fe2000f8ff0ff */
[----:B-1----:R-:W0:Y:S04]  /*0670*/  S2R R20, SR_TID.X ;  /* 0x0000000000147919 */ /* 0x002e280000002100 */
[----:B------:R-:W-:Y:S02]  /*0680*/  IMAD R17, R16, 0x4, R17 ;  /* 0x0000000410117824 */ /* 0x000fe400078e0211 */
[----:B0-----:R-:W-:-:S05]  /*0690*/  IMAD.SHL.U32 R20, R20, 0x4, RZ ;  /* 0x0000000414147824 */ /* 0x001fca00078e00ff */
[----:B------:R-:W-:Y:S01]  /*06a0*/  LOP3.LUT R20, R20, 0x3fc, RZ, 0xc0, !PT ;  /* 0x000003fc14147812 */ /* 0x000fe200078ec0ff */
[----:B--2---:R-:W-:-:S04]  /*06b0*/  FADD R13, R26, 9.9999997473787516356e-06 ;  /* 0x3727c5ac1a0d7421 */ /* 0x004fc80000000000 */
[----:B------:R0:W1:Y:S02]  /*06c0*/  MUFU.SQRT R14, R13 ;  /* 0x0000000d000e7308 */ /* 0x0000640000002000 */
[----:B0-----:R-:W0:Y:S01]  /*06d0*/  LDS R13, [R10+0x1dc0] ;  /* 0x001dc0000a0d7984 */ /* 0x001e220000000800 */
[C---:B-1----:R-:W-:Y:S02]  /*06e0*/  FSETP.GT.AND P1, PT, R14.reuse, 8.50705917302346158658e+37, PT ;  /* 0x7e8000000e00780b */ /* 0x042fe40003f24000 */
[----:B------:R-:W-:-:S11]  /*06f0*/  FSETP.GEU.AND P2, PT, R14, 1.175494350822287508e-38, PT ;  /* 0x008000000e00780b */ /* 0x000fd60003f4e000 */
[----:B------:R-:W-:-:S04]  /*0700*/  @P1 FMUL R14, R14, 0.25 ;  /* 0x3e8000000e0e1820 */ /* 0x000fc80000400000 */
[----:B------:R-:W-:-:S04]  /*0710*/  @!P2 FMUL R14, R14, 16777216 ;  /* 0x4b8000000e0ea820 */ /* 0x000fc80000400000 */
[----:B------:R-:W1:Y:S01]  /*0720*/  MUFU.RCP R19, R14 ;  /* 0x0000000e00137308 */ /* 0x000e620000001000 */
[----:B------:R-:W-:Y:S01]  /*0730*/  FSEL R8, R8, 1, P1 ;  /* 0x3f80000008087808 */ /* 0x000fe20000800000 */
[--C-:B----4-:R-:W-:Y:S01]  /*0740*/  FADD R31, R29, -R6.reuse ;  /* 0x800000061d1f7221 */ /* 0x110fe20000000000 */
[----:B------:R-:W-:-:S03]  /*0750*/  FADD R29, R12, -R6 ;  /* 0x800000060c1d7221 */ /* 0x000fc60000000000 */
[----:B------:R-:W-:Y:S01]  /*0760*/  @!P2 FMUL R8, R8, 16777216 ;  /* 0x4b8000000808a820 */ /* 0x000fe20000400000 */
[--C-:B------:R-:W-:Y:S01]  /*0770*/  FADD R32, R32, -R6.reuse ;  /* 0x8000000620207221 */ /* 0x100fe20000000000 */
[--C-:B------:R-:W-:Y:S01]  /*0780*/  FADD R12, R37, -R6.reuse ;  /* 0x80000006250c7221 */ /* 0x100fe20000000000 */
[--C-:B------:R-:W-:Y:S01]  /*0790*/  FADD R36, R36, -R6.reuse ;  /* 0x8000000624247221 */ /* 0x100fe20000000000 */
[--C-:B---3--:R-:W-:Y:S01]  /*07a0*/  FADD R24, R24, -R6.reuse ;  /* 0x8000000618187221 */ /* 0x108fe20000000000 */
[----:B-1----:R-:W-:Y:S01]  /*07b0*/  FMUL R19, R19, R8 ;  /* 0x0000000813137220 */ /* 0x002fe20000400000 */
[--C-:B------:R-:W-:Y:S01]  /*07c0*/  FADD R34, R35, -R6.reuse ;  /* 0x8000000623227221 */ /* 0x100fe20000000000 */
[--C-:B------:R-:W-:Y:S01]  /*07d0*/  FADD R28, R33, -R6.reuse ;  /* 0x80000006211c7221 */ /* 0x100fe20000000000 */
[--C-:B------:R-:W-:Y:S01]  /*07e0*/  FADD R26, R27, -R6.reuse ;  /* 0x800000061b1a7221 */ /* 0x100fe20000000000 */
[C---:B------:R-:W-:Y:S01]  /*07f0*/  FMUL R31, R19.reuse, R31 ;  /* 0x0000001f131f7220 */ /* 0x040fe20000400000 */
[C---:B------:R-:W-:Y:S01]  /*0800*/  FMUL R29, R19.reuse, R29 ;  /* 0x0000001d131d7220 */ /* 0x040fe20000400000 */
[C---:B------:R-:W-:Y:S01]  /*0810*/  FMUL R32, R19.reuse, R32 ;  /* 0x0000002013207220 */ /* 0x040fe20000400000 */
[----:B------:R-:W-:Y:S01]  /*0820*/  FMUL R12, R19, R12 ;  /* 0x0000000c130c7220 */ /* 0x000fe20000400000 */
[--C-:B------:R-:W-:Y:S01]  /*0830*/  FADD R18, R23, -R6.reuse ;  /* 0x8000000617127221 */ /* 0x100fe20000000000 */
[--C-:B------:R-:W-:Y:S01]  /*0840*/  FADD R22, R25, -R6.reuse ;  /* 0x8000000619167221 */ /* 0x100fe20000000000 */
[--C-:B------:R-:W-:Y:S01]  /*0850*/  FADD R16, R21, -R6.reuse ;  /* 0x8000000615107221 */ /* 0x100fe20000000000 */
[--C-:B------:R-:W-:Y:S01]  /*0860*/  FADD R14, R15, -R6.reuse ;  /* 0x800000060f0e7221 */ /* 0x100fe20000000000 */
[--C-:B0-----:R-:W-:Y:S01]  /*0870*/  FADD R10, R13, -R6.reuse ;  /* 0x800000060d0a7221 */ /* 0x101fe20000000000 */
[--C-:B------:R-:W-:Y:S01]  /*0880*/  FADD R8, R9, -R6.reuse ;  /* 0x8000000609087221 */ /* 0x100fe20000000000 */
[----:B------:R-:W-:Y:S01]  /*0890*/  FADD R6, R7, -R6 ;  /* 0x8000000607067221 */ /* 0x000fe20000000000 */
[C-C-:B-----5:R-:W-:Y:S01]  /*08a0*/  FFMA R31, R11.reuse, R31, R30.reuse ;  /* 0x0000001f0b1f7223 */ /* 0x160fe2000000001e */
[C-C-:B------:R-:W-:Y:S01]  /*08b0*/  FFMA R29, R11.reuse, R29, R30.reuse ;  /* 0x0000001d0b1d7223 */ /* 0x140fe2000000001e */
[C-C-:B------:R-:W-:Y:S01]  /*08c0*/  FFMA R32, R11.reuse, R32, R30.reuse ;  /* 0x000000200b207223 */ /* 0x140fe2000000001e */
[--C-:B------:R-:W-:Y:S01]  /*08d0*/  FFMA R12, R11, R12, R30.reuse ;  /* 0x0000000c0b0c7223 */ /* 0x100fe2000000001e */
[C---:B------:R-:W-:Y:S01]  /*08e0*/  FMUL R13, R19.reuse, R36 ;  /* 0x00000024130d7220 */ /* 0x040fe20000400000 */
        /* <DEDUP_REMOVED lines=10> */
[----:B------:R-:W-:Y:S01]  /*0990*/  FMUL R19, R19, R6 ;  /* 0x0000000613137220 */ /* 0x000fe20000400000 */
[C-C-:B------:R-:W-:Y:S01]  /*09a0*/  FFMA R13, R11.reuse, R13, R30.reuse ;  /* 0x0000000d0b0d7223 */ /* 0x140fe2000000001e */
[C-C-:B------:R-:W-:Y:S01]  /*09b0*/  FFMA R24, R11.reuse, R24, R30.reuse ;  /* 0x000000180b187223 */ /* 0x140fe2000000001e */
[C-C-:B------:R-:W-:Y:S01]  /*09c0*/  FFMA R27, R11.reuse, R27, R30.reuse ;  /* 0x0000001b0b1b7223 */ /* 0x140fe2000000001e */
[C-C-:B------:R-:W-:Y:S01]  /*09d0*/  FFMA R26, R11.reuse, R37, R30.reuse ;  /* 0x000000250b1a7223 */ /* 0x140fe2000000001e */
[C-C-:B------:R-:W-:Y:S01]  /*09e0*/  FFMA R14, R11.reuse, R35, R30.reuse ;  /* 0x000000230b0e7223 */ /* 0x140fe2000000001e */
[----:B------:R-:W-:Y:S01]  /*09f0*/  FFMA R6, R11, R21, R30 ;  /* 0x000000150b067223 */ /* 0x000fe2000000001e */
[----:B------:R-:W-:-:S02]  /*0a00*/  FSETP.GEU.AND P1, PT, R31, RZ, PT ;  /* 0x000000ff1f00720b */ /* 0x000fc40003f2e000 */
[----:B------:R-:W-:Y:S02]  /*0a10*/  FSETP.GEU.AND P6, PT, R29, RZ, PT ;  /* 0x000000ff1d00720b */ /* 0x000fe40003fce000 */
[----:B------:R-:W-:Y:S02]  /*0a20*/  FSETP.GEU.AND P3, PT, R32, RZ, PT ;  /* 0x000000ff2000720b */ /* 0x000fe40003f6e000 */
[----:B------:R-:W-:Y:S01]  /*0a30*/  FSETP.GEU.AND P5, PT, R12, RZ, PT ;  /* 0x000000ff0c00720b */ /* 0x000fe20003fae000 */
[C-C-:B------:R-:W-:Y:S01]  /*0a40*/  FFMA R28, R11.reuse, R23, R30.reuse ;  /* 0x000000170b1c7223 */ /* 0x140fe2000000001e */
[C-C-:B------:R-:W-:Y:S01]  /*0a50*/  FFMA R25, R11.reuse, R25, R30.reuse ;  /* 0x000000190b197223 */ /* 0x140fe2000000001e */
[C-C-:B------:R-:W-:Y:S01]  /*0a60*/  FFMA R15, R11.reuse, R15, R30.reuse ;  /* 0x0000000f0b0f7223 */ /* 0x140fe2000000001e */
[C-C-:B------:R-:W-:Y:S01]  /*0a70*/  FFMA R33, R11.reuse, R33, R30.reuse ;  /* 0x000000210b217223 */ /* 0x140fe2000000001e */
[--C-:B------:R-:W-:Y:S01]  /*0a80*/  FFMA R7, R11, R7, R30.reuse ;  /* 0x000000070b077223 */ /* 0x100fe2000000001e */
[----:B------:R-:W-:Y:S01]  /*0a90*/  FSEL R31, R31, RZ, P1 ;  /* 0x000000ff1f1f7208 */ /* 0x000fe20000800000 */
[----:B------:R-:W-:Y:S01]  /*0aa0*/  BAR.SYNC.DEFER_BLOCKING 0x0 ;  /* 0x0000000000007b1d */ /* 0x000fe20000010000 */
[----:B------:R-:W-:Y:S01]  /*0ab0*/  FSEL R29, R29, RZ, P6 ;  /* 0x000000ff1d1d7208 */ /* 0x000fe20003000000 */
[----:B------:R-:W-:Y:S01]  /*0ac0*/  FFMA R30, R11, R19, R30 ;  /* 0x000000130b1e7223 */ /* 0x000fe2000000001e */
[----:B------:R-:W-:-:S02]  /*0ad0*/  FSEL R32, R32, RZ, P3 ;  /* 0x000000ff20207208 */ /* 0x000fc40001800000 */
[----:B------:R-:W-:-:S03]  /*0ae0*/  FSEL R12, R12, RZ, P5 ;  /* 0x000000ff0c0c7208 */ /* 0x000fc60002800000 */
[----:B------:R-:W0:Y:S01]  /*0af0*/  LDC.64 R34, c[0x0][0x238] ;  /* 0x00008e00ff227b82 */ /* 0x000e220000000a00 */
[----:B------:R-:W-:Y:S02]  /*0b00*/  FSETP.GEU.AND P4, PT, R13, RZ, PT ;  /* 0x000000ff0d00720b */ /* 0x000fe40003f8e000 */
[----:B------:R-:W-:Y:S02]  /*0b10*/  FSETP.GEU.AND P2, PT, R24, RZ, PT ;  /* 0x000000ff1800720b */ /* 0x000fe40003f4e000 */
[----:B------:R-:W-:Y:S02]  /*0b20*/  FSETP.GEU.AND P1, PT, R27, RZ, PT ;  /* 0x000000ff1b00720b */ /* 0x000fe40003f2e000 */
[----:B------:R-:W-:Y:S02]  /*0b30*/  FSETP.GEU.AND P6, PT, R26, RZ, PT ;  /* 0x000000ff1a00720b */ /* 0x000fe40003fce000 */
[----:B------:R-:W-:Y:S02]  /*0b40*/  FSETP.GEU.AND P3, PT, R14, RZ, PT ;  /* 0x000000ff0e00720b */ /* 0x000fe40003f6e000 */
[----:B------:R-:W-:-:S02]  /*0b50*/  FSETP.GEU.AND P5, PT, R6, RZ, PT ;  /* 0x000000ff0600720b */ /* 0x000fc40003fae000 */
[----:B------:R-:W-:Y:S02]  /*0b60*/  FSEL R27, R27, RZ, P1 ;  /* 0x000000ff1b1b7208 */ /* 0x000fe40000800000 */
[----:B------:R-:W-:Y:S02]  /*0b70*/  FSEL R26, R26, RZ, P6 ;  /* 0x000000ff1a1a7208 */ /* 0x000fe40003000000 */
[----:B------:R-:W-:Y:S02]  /*0b80*/  FSEL R6, R6, RZ, P5 ;  /* 0x000000ff06067208 */ /* 0x000fe40002800000 */
[----:B------:R-:W-:Y:S02]  /*0b90*/  FSEL R13, R13, RZ, P4 ;  /* 0x000000ff0d0d7208 */ /* 0x000fe40002000000 */
[----:B------:R-:W-:Y:S02]  /*0ba0*/  FSEL R14, R14, RZ, P3 ;  /* 0x000000ff0e0e7208 */ /* 0x000fe40001800000 */
[----:B------:R-:W-:-:S02]  /*0bb0*/  FSEL R24, R24, RZ, P2 ;  /* 0x000000ff18187208 */ /* 0x000fc40001000000 */
        /* <DEDUP_REMOVED lines=11> */
[----:B------:R-:W-:Y:S01]  /*0c70*/  FSEL R30, R30, RZ, P2 ;  /* 0x000000ff1e1e7208 */ /* 0x000fe20001000000 */
[----:B------:R-:W-:Y:S04]  /*0c80*/  STS [R17], R31 ;  /* 0x0000001f11007388 */ /* 0x000fe80000000800 */
[----:B------:R-:W-:Y:S04]  /*0c90*/  STS [R17+0x4], R12 ;  /* 0x0000040c11007388 */ /* 0x000fe80000000800 */
        /* <DEDUP_REMOVED lines=13> */
[----:B------:R1:W-:Y:S01]  /*0d70*/  STS [R17+0x3c], R28 ;  /* 0x00003c1c11007388 */ /* 0x0003e20000000800 */
[----:B------:R-:W-:-:S05]  /*0d80*/  LOP3.LUT R9, R4, 0xfc, RZ, 0xc0, !PT ;  /* 0x000000fc04097812 */ /* 0x000fca00078ec0ff */
[----:B------:R-:W-:-:S04]  /*0d90*/  VIADD R9, R9, UR4 ;  /* 0x0000000409097c36 */ /* 0x000fc80008000000 */
[----:B------:R-:W-:Y:S01]  /*0da0*/  IMAD R16, R20, 0x4, R9 ;  /* 0x0000000414107824 */ /* 0x000fe200078e0209 */
[----:B------:R-:W-:Y:S01]  /*0db0*/  BAR.SYNC.DEFER_BLOCKING 0x0 ;  /* 0x0000000000007b1d */ /* 0x000fe20000010000 */
[----:B------:R-:W-:Y:S01]  /*0dc0*/  SHF.R.U32.HI R18, RZ, 0x2, R4 ;  /* 0x00000002ff127819 */ /* 0x000fe20000011604 */
[----:B------:R-:W-:-:S04]  /*0dd0*/  IMAD.SHL.U32 R4, R4, 0x4, RZ ;  /* 0x0000000404047824 */ /* 0x000fc800078e00ff */
[----:B------:R-:W-:Y:S04]  /*0de0*/  LDS R8, [R16] ;  /* 0x0000000010087984 */ /* 0x000fe80000000800 */
[----:B------:R-:W-:Y:S04]  /*0df0*/  LDS R9, [R16+0x4] ;  /* 0x0000040010097984 */ /* 0x000fe80000000800 */
[----:B------:R-:W-:Y:S04]  /*0e00*/  LDS R10, [R16+0x8] ;  /* 0x00000800100a7984 */ /* 0x000fe80000000800 */
[----:B------:R2:W3:Y:S01]  /*0e10*/  LDS R11, [R16+0xc] ;  /* 0x00000c00100b7984 */ /* 0x0004e20000000800 */
[----:B------:R-:W-:-:S02]  /*0e20*/  SGXT.U32 R18, R18, 0x6 ;  /* 0x000000061212781a */ /* 0x000fc40000000000 */
[C---:B------:R-:W-:Y:S02]  /*0e30*/  LOP3.LUT R19, R20.reuse, 0x400, RZ, 0xfc, !PT ;  /* 0x0000040014137812 */ /* 0x040fe400078efcff */
[----:B------:R-:W-:Y:S02]  /*0e40*/  LOP3.LUT R3, R3, 0xc, R4, 0xf8, !PT ;  /* 0x0000000c03037812 */ /* 0x000fe400078ef804 */
[C---:B------:R-:W-:Y:S02]  /*0e50*/  LOP3.LUT R4, R20.reuse, 0x800, RZ, 0xfc, !PT ;  /* 0x0000080014047812 */ /* 0x040fe400078efcff */
[----:B-1----:R-:W-:Y:S02]  /*0e60*/  LOP3.LUT R17, R20, 0xc00, RZ, 0xfc, !PT ;  /* 0x00000c0014117812 */ /* 0x002fe400078efcff */
[----:B------:R-:W-:Y:S02]  /*0e70*/  PRMT R18, R18, 0x6540, R5 ;  /* 0x0000654012127816 */ /* 0x000fe40000000005 */
[----:B------:R-:W-:-:S02]  /*0e80*/  SHF.R.U32.HI R19, RZ, 0x2, R19 ;  /* 0x00000002ff137819 */ /* 0x000fc40000011613 */
[----:B------:R-:W-:Y:S02]  /*0e90*/  ISETP.GE.AND P4, PT, R3, 0x100, PT ;  /* 0x000001000300780c */ /* 0x000fe40003f86270 */
[----:B--2---:R-:W-:Y:S02]  /*0ea0*/  SHF.R.U32.HI R16, RZ, 0x2, R4 ;  /* 0x00000002ff107819 */ /* 0x004fe40000011604 */
[----:B------:R-:W-:Y:S01]  /*0eb0*/  SHF.R.U32.HI R17, RZ, 0x2, R17 ;  /* 0x00000002ff117819 */ /* 0x000fe20000011611 */
[----:B------:R-:W-:Y:S01]  /*0ec0*/  IMAD R3, R18, 0x100, R3 ;  /* 0x0000010012037824 */ /* 0x000fe200078e0203 */
[----:B------:R-:W-:Y:S02]  /*0ed0*/  LOP3.LUT R19, R19, 0x1fc, RZ, 0xc0, !PT ;  /* 0x000001fc13137812 */ /* 0x000fe400078ec0ff */
[----:B------:R-:W-:Y:S02]  /*0ee0*/  LOP3.LUT R16, R16, 0x2fc, RZ, 0xc0, !PT ;  /* 0x000002fc10107812 */ /* 0x000fe400078ec0ff */
[----:B------:R-:W-:Y:S01]  /*0ef0*/  LOP3.LUT R22, R17, 0x3fc, RZ, 0xc0, !PT ;  /* 0x000003fc11167812 */ /* 0x000fe200078ec0ff */
[----:B------:R-:W-:-:S02]  /*0f00*/  VIADD R19, R19, UR4 ;  /* 0x0000000413137c36 */ /* 0x000fc40008000000 */
[----:B0-----:R-:W-:-:S04]  /*0f10*/  IMAD.WIDE R4, R3, 0x4, R34 ;  /* 0x0000000403047825 */ /* 0x001fc800078e0222 */
[----:B------:R-:W-:Y:S02]  /*0f20*/  VIADD R21, R16, UR4 ;  /* 0x0000000410157c36 */ /* 0x000fe40008000000 */
[----:B------:R-:W-:Y:S02]  /*0f30*/  VIADD R23, R22, UR4 ;  /* 0x0000000416177c36 */ /* 0x000fe40008000000 */
[C---:B------:R-:W-:Y:S02]  /*0f40*/  IMAD R36, R20.reuse, 0x4, R19 ;  /* 0x0000000414247824 */ /* 0x040fe400078e0213 */
[C---:B------:R-:W-:Y:S01]  /*0f50*/  IMAD R37, R20.reuse, 0x4, R21 ;  /* 0x0000000414257824 */ /* 0x040fe200078e0215 */
[----:B---3--:R0:W-:Y:S04]  /*0f60*/  @!P4 STG.E.128 desc[UR6][R4.64], R8 ;  /* 0x000000080400c986 */ /* 0x0081e8000c101d06 */
[----:B------:R-:W-:Y:S04]  /*0f70*/  LDS R16, [R36+0x1000] ;  /* 0x0010000024107984 */ /* 0x000fe80000000800 */
[----:B------:R-:W-:Y:S04]  /*0f80*/  LDS R17, [R36+0x1004] ;  /* 0x0010040024117984 */ /* 0x000fe80000000800 */
[----:B------:R-:W-:Y:S04]  /*0f90*/  LDS R18, [R36+0x1008] ;  /* 0x0010080024127984 */ /* 0x000fe80000000800 */
[----:B------:R-:W1:Y:S01]  /*0fa0*/  LDS R19, [R36+0x100c] ;  /* 0x00100c0024137984 */ /* 0x000e620000000800 */
[----:B0-----:R-:W-:-:S03]  /*0fb0*/  IMAD R4, R20, 0x4, R23 ;  /* 0x0000000414047824 */ /* 0x001fc600078e0217 */
[----:B------:R-:W-:Y:S04]  /*0fc0*/  LDS R20, [R37+0x2000] ;  /* 0x0020000025147984 */ /* 0x000fe80000000800 */
[----:B------:R-:W-:Y:S04]  /*0fd0*/  LDS R21, [R37+0x2004] ;  /* 0x0020040025157984 */ /* 0x000fe80000000800 */
[----:B------:R-:W-:Y:S04]  /*0fe0*/  LDS R22, [R37+0x2008] ;  /* 0x0020080025167984 */ /* 0x000fe80000000800 */
[----:B------:R-:W0:Y:S04]  /*0ff0*/  LDS R23, [R37+0x200c] ;  /* 0x00200c0025177984 */ /* 0x000e280000000800 */
[----:B------:R-:W-:Y:S04]  /*1000*/  LDS R8, [R4+0x3000] ;  /* 0x0030000004087984 */ /* 0x000fe80000000800 */
[----:B------:R-:W-:Y:S04]  /*1010*/  LDS R9, [R4+0x3004] ;  /* 0x0030040004097984 */ /* 0x000fe80000000800 */
[----:B------:R-:W-:Y:S04]  /*1020*/  LDS R10, [R4+0x3008] ;  /* 0x00300800040a7984 */ /* 0x000fe80000000800 */
[----:B------:R2:W3:Y:S01]  /*1030*/  LDS R11, [R4+0x300c] ;  /* 0x00300c00040b7984 */ /* 0x0004e20000000800 */
[----:B------:R-:W-:-:S02]  /*1040*/  FSETP.GTU.AND P6, PT, R30, RZ, PT ;  /* 0x000000ff1e00720b */ /* 0x000fc40003fcc000 */
[----:B------:R-:W-:Y:S02]  /*1050*/  FSETP.GTU.AND P5, PT, R33, RZ, PT ;  /* 0x000000ff2100720b */ /* 0x000fe40003fac000 */
[----:B------:R-:W-:Y:S02]  /*1060*/  FSETP.GTU.AND P3, PT, R29, RZ, PT ;  /* 0x000000ff1d00720b */ /* 0x000fe40003f6c000 */
[----:B------:R-:W-:Y:S02]  /*1070*/  SEL R29, RZ, 0x1, P6 ;  /* 0x00000001ff1d7807 */ /* 0x000fe40003000000 */
[----:B------:R-:W-:Y:S02]  /*1080*/  FSETP.GTU.AND P6, PT, R25, RZ, PT ;  /* 0x000000ff1900720b */ /* 0x000fe40003fcc000 */
[----:B------:R-:W-:Y:S02]  /*1090*/  SEL R30, RZ, 0x1, P5 ;  /* 0x00000001ff1e7807 */ /* 0x000fe40002800000 */
[----:B------:R-:W-:-:S02]  /*10a0*/  FSETP.GTU.AND P5, PT, R26, RZ, PT ;  /* 0x000000ff1a00720b */ /* 0x000fc40003fac000 */
[----:B------:R-:W-:Y:S02]  /*10b0*/  FSETP.GTU.AND P2, PT, R31, RZ, PT ;  /* 0x000000ff1f00720b */ /* 0x000fe40003f4c000 */
[----:B------:R-:W-:Y:S02]  /*10c0*/  SEL R31, RZ, 0x1, P6 ;  /* 0x00000001ff1f7807 */ /* 0x000fe40003000000 */
[----:B------:R-:W-:Y:S02]  /*10d0*/  FSETP.GTU.AND P6, PT, R27, RZ, PT ;  /* 0x000000ff1b00720b */ /* 0x000fe40003fcc000 */
[----:B------:R-:W-:Y:S02]  /*10e0*/  SEL R26, RZ, 0x1, P5 ;  /* 0x00000001ff1a7807 */ /* 0x000fe40002800000 */
[----:B------:R-:W-:Y:S02]  /*10f0*/  FSETP.GTU.AND P5, PT, R12, RZ, PT ;  /* 0x000000ff0c00720b */ /* 0x000fe40003fac000 */
[----:B------:R-:W-:-:S02]  /*1100*/  SEL R12, RZ, 0x1, P6 ;  /* 0x00000001ff0c7807 */ /* 0x000fc40003000000 */
[----:B------:R-:W-:Y:S02]  /*1110*/  FSETP.GTU.AND P6, PT, R13, RZ, PT ;  /* 0x000000ff0d00720b */ /* 0x000fe40003fcc000 */
[----:B------:R-:W-:Y:S02]  /*1120*/  SEL R13, RZ, 0x1, P5 ;  /* 0x00000001ff0d7807 */ /* 0x000fe40002800000 */
[----:B------:R-:W-:Y:S01]  /*1130*/  FSETP.GTU.AND P5, PT, R24, RZ, PT ;  /* 0x000000ff1800720b */ /* 0x000fe20003fac000 */
[----:B------:R-:W4:Y:S01]  /*1140*/  S2R R25, SR_TID.X ;  /* 0x0000000000197919 */ /* 0x000f220000002100 */
[----:B------:R-:W-:Y:S01]  /*1150*/  SEL R24, RZ, 0x1, P2 ;  /* 0x00000001ff187807 */ /* 0x000fe20001000000 */
[C---:B------:R-:W-:Y:S01]  /*1160*/  VIADD R5, R3.reuse, 0x4000 ;  /* 0x0000400003057836 */ /* 0x040fe20000000000 */
[----:B------:R-:W-:Y:S01]  /*1170*/  FSETP.GTU.AND P2, PT, R6, RZ, PT ;  /* 0x000000ff0600720b */ /* 0x000fe20003f4c000 */
[C---:B------:R-:W-:Y:S01]  /*1180*/  VIADD R27, R3.reuse, 0x8000 ;  /* 0x00008000031b7836 */ /* 0x040fe20000000000 */
[----:B------:R-:W-:Y:S01]  /*1190*/  FSETP.GTU.AND P1, PT, R32, RZ, PT ;  /* 0x000000ff2000720b */ /* 0x000fe20003f2c000 */
[----:B------:R-:W-:Y:S01]  /*11a0*/  VIADD R33, R3, 0xc000 ;  /* 0x0000c00003217836 */ /* 0x000fe20000000000 */
[----:B------:R-:W-:Y:S01]  /*11b0*/  SEL R32, RZ, 0x1fffe, P2 ;  /* 0x0001fffeff207807 */ /* 0x000fe20001000000 */
[----:B--2---:R-:W-:Y:S01]  /*11c0*/  IMAD.WIDE R4, R5, 0x4, R34 ;  /* 0x0000000405047825 */ /* 0x004fe200078e0222 */
[----:B------:R-:W-:-:S02]  /*11d0*/  SEL R3, RZ, 0x1, P2 ;  /* 0x00000001ff037807 */ /* 0x000fc40001000000 */
[----:B------:R-:W-:Y:S02]  /*11e0*/  SEL R6, RZ, 0x1, P3 ;  /* 0x00000001ff067807 */ /* 0x000fe40001800000 */
[----:B------:R-:W-:Y:S02]  /*11f0*/  FSETP.GTU.AND P2, PT, R15, RZ, PT ;  /* 0x000000ff0f00720b */ /* 0x000fe40003f4c000 */
[----:B------:R-:W-:Y:S01]  /*1200*/  FSETP.GTU.AND P3, PT, R14, RZ, PT ;  /* 0x000000ff0e00720b */ /* 0x000fe20003f6c000 */
[--C-:B------:R-:W-:Y:S01]  /*1210*/  IMAD.WIDE R14, R27, 0x4, R34.reuse ;  /* 0x000000041b0e7825 */ /* 0x100fe200078e0222 */
[----:B-1----:R1:W-:Y:S03]  /*1220*/  @!P4 STG.E.128 desc[UR6][R4.64], R16 ;  /* 0x000000100400c986 */ /* 0x0023e6000c101d06 */
[----:B------:R-:W-:Y:S01]  /*1230*/  IMAD.WIDE R34, R33, 0x4, R34 ;  /* 0x0000000421227825 */ /* 0x000fe200078e0222 */
[----:B0-----:R-:W-:Y:S04]  /*1240*/  @!P4 STG.E.128 desc[UR6][R14.64], R20 ;  /* 0x000000140e00c986 */ /* 0x001fe8000c101d06 */
[----:B---3--:R0:W-:Y:S01]  /*1250*/  @!P4 STG.E.128 desc[UR6][R34.64], R8 ;  /* 0x000000082200c986 */ /* 0x0081e2000c101d06 */
[----:B------:R-:W-:-:S02]  /*1260*/  SEL R27, RZ, 0x1fffe, P2 ;  /* 0x0001fffeff1b7807 */ /* 0x000fc40001000000 */
[----:B-1----:R-:W-:Y:S01]  /*1270*/  SEL R16, RZ, 0x1, P2 ;  /* 0x00000001ff107807 */ /* 0x002fe20001000000 */
[----:B------:R-:W-:Y:S01]  /*1280*/  BAR.SYNC.DEFER_BLOCKING 0x0 ;  /* 0x0000000000007b1d */ /* 0x000fe20000010000 */
[----:B------:R-:W-:-:S04]  /*1290*/  FSETP.GTU.AND P2, PT, R7, RZ, PT ;  /* 0x000000ff0700720b */ /* 0x000fc80003f4c000 */
[----:B------:R-:W-:Y:S01]  /*12a0*/  SEL R4, RZ, 0x1fffe, P2 ;  /* 0x0001fffeff047807 */ /* 0x000fe20001000000 */
[----:B------:R-:W-:Y:S01]  /*12b0*/  IMAD.IADD R31, R31, 0x1, R32 ;  /* 0x000000011f1f7824 */ /* 0x000fe200078e0220 */
[----:B----4-:R-:W-:Y:S01]  /*12c0*/  LOP3.LUT R18, R25, 0xff, RZ, 0xc0, !PT ;  /* 0x000000ff19127812 */ /* 0x010fe200078ec0ff */
[----:B------:R-:W-:Y:S01]  /*12d0*/  IMAD.IADD R27, R30, 0x1, R27 ;  /* 0x000000011e1b7824 */ /* 0x000fe200078e021b */
[----:B------:R-:W-:Y:S01]  /*12e0*/  FSETP.GTU.AND P4, PT, R28, RZ, PT ;  /* 0x000000ff1c00720b */ /* 0x000fe20003f8c000 */
[----:B------:R-:W-:Y:S01]  /*12f0*/  IMAD.IADD R4, R29, 0x1, R4 ;  /* 0x000000011d047824 */ /* 0x000fe200078e0204 */
[----:B------:R-:W-:Y:S02]  /*1300*/  SEL R7, RZ, 0x1, P1 ;  /* 0x00000001ff077807 */ /* 0x000fe40000800000 */
[----:B0-----:R-:W-:Y:S02]  /*1310*/  SEL R8, RZ, 0x1, P2 ;  /* 0x00000001ff087807 */ /* 0x001fe40001000000 */
[----:B------:R-:W-:-:S02]  /*1320*/  SEL R9, RZ, 0x1, P6 ;  /* 0x00000001ff097807 */ /* 0x000fc40003000000 */
[----:B------:R-:W-:Y:S02]  /*1330*/  SEL R5, RZ, 0x1, P3 ;  /* 0x00000001ff057807 */ /* 0x000fe40001800000 */
[----:B------:R-:W-:Y:S02]  /*1340*/  LOP3.LUT R31, R31, 0x1, RZ, 0xc0, !PT ;  /* 0x000000011f1f7812 */ /* 0x000fe400078ec0ff */
[----:B------:R-:W-:Y:S02]  /*1350*/  LOP3.LUT R27, R27, 0x1, RZ, 0xc0, !PT ;  /* 0x000000011b1b7812 */ /* 0x000fe400078ec0ff */
[----:B------:R-:W-:Y:S01]  /*1360*/  LOP3.LUT R10, R4, 0x1, RZ, 0xc0, !PT ;  /* 0x00000001040a7812 */ /* 0x000fe200078ec0ff */
[----:B------:R0:W-:Y:S01]  /*1370*/  STS.U8 [R18+UR4+0x220], R3 ;  /* 0x0002200312007988 */ /* 0x0001e20008000004 */
[----:B------:R-:W-:-:S03]  /*1380*/  SEL R11, RZ, 0x1, P4 ;  /* 0x00000001ff0b7807 */ /* 0x000fc60002000000 */
[----:B------:R-:W-:Y:S01]  /*1390*/  STS.U8 [R18+UR4], R24 ;  /* 0x0000001812007988 */ /* 0x000fe20008000004 */
[----:B0-----:R-:W-:-:S03]  /*13a0*/  SEL R3, RZ, 0x1, P5 ;  /* 0x00000001ff037807 */ /* 0x001fc60002800000 */
[----:B------:R-:W-:Y:S04]  /*13b0*/  STS.U8 [R18+UR4+0x110], R13 ;  /* 0x0001100d12007988 */ /* 0x000fe80008000004 */
        /* <DEDUP_REMOVED lines=12> */
[----:B------:R-:W-:Y:S01]  /*1480*/  STS.U8 [R18+UR4+0xff0], R11 ;  /* 0x000ff00b12007988 */ /* 0x000fe20008000004 */
[----:B------:R-:W-:Y:S06]  /*1490*/  BAR.SYNC.DEFER_BLOCKING 0x0 ;  /* 0x0000000000007b1d */ /* 0x000fec0000010000 */
[----:B------:R-:W0:Y:S01]  /*14a0*/  LDS.128 R4, [R2+UR4] ;  /* 0x0000000402047984 */ /* 0x000e220008000c00 */
[----:B------:R-:W-:Y:S01]  /*14b0*/  ULDC.64 UR4, c[0x0][0x240] ;  /* 0x0000900000047ab9 */ /* 0x000fe20000000a00 */
[----:B0-----:R-:W-:-:S02]  /*14c0*/  PRMT R9, R4, 0x7772, RZ ;  /* 0x0000777204097816 */ /* 0x001fc400000000ff */
[----:B------:R-:W-:Y:S02]  /*14d0*/  PRMT R12, R4, 0x7771, RZ ;  /* 0x00007771040c7816 */ /* 0x000fe400000000ff */
[----:B------:R-:W-:Y:S02]  /*14e0*/  PRMT R11, R6, 0x7772, RZ ;  /* 0x00007772060b7816 */ /* 0x000fe400000000ff */
[----:B------:R-:W-:Y:S02]  /*14f0*/  PRMT R9, R12, 0x5410, R9 ;  /* 0x000054100c097816 */ /* 0x000fe40000000009 */
[----:B------:R-:W-:Y:S02]  /*1500*/  PRMT R2, R6, 0x7771, RZ ;  /* 0x0000777106027816 */ /* 0x000fe400000000ff */
[C---:B------:R-:W-:Y:S02]  /*1510*/  PRMT R14, R7.reuse, 0x7772, RZ ;  /* 0x00007772070e7816 */ /* 0x040fe400000000ff */
[----:B------:R-:W-:-:S02]  /*1520*/  PRMT R15, R7, 0x7771, RZ ;  /* 0x00007771070f7816 */ /* 0x000fc400000000ff */
[----:B------:R-:W-:Y:S02]  /*1530*/  PRMT R8, R4, 0x7770, RZ ;  /* 0x0000777004087816 */ /* 0x000fe400000000ff */
[----:B------:R-:W-:Y:S02]  /*1540*/  LOP3.LUT R9, R9, 0x10001, RZ, 0xc0, !PT ;  /* 0x0001000109097812 */ /* 0x000fe400078ec0ff */
[----:B------:R-:W-:Y:S02]  /*1550*/  PRMT R11, R2, 0x5410, R11 ;  /* 0x00005410020b7816 */ /* 0x000fe4000000000b */
[----:B------:R-:W-:Y:S02]  /*1560*/  PRMT R14, R15, 0x5410, R14 ;  /* 0x000054100f0e7816 */ /* 0x000fe4000000000e */
[----:B------:R-:W-:Y:S02]  /*1570*/  SHF.R.U32.HI R16, RZ, 0x18, R4 ;  /* 0x00000018ff107819 */ /* 0x000fe40000011604 */
[----:B------:R-:W-:-:S02]  /*1580*/  LOP3.LUT R17, R8, 0x1, RZ, 0xc0, !PT ;  /* 0x0000000108117812 */ /* 0x000fc400078ec0ff */
[C---:B------:R-:W-:Y:S02]  /*1590*/  PRMT R4, R5.reuse, 0x7772, RZ ;  /* 0x0000777205047816 */ /* 0x040fe400000000ff */
[----:B------:R-:W-:Y:S02]  /*15a0*/  PRMT R13, R5, 0x7771, RZ ;  /* 0x00007771050d7816 */ /* 0x000fe400000000ff */
[----:B------:R-:W-:Y:S02]  /*15b0*/  LOP3.LUT R8, R9, 0xffff, RZ, 0xc0, !PT ;  /* 0x0000ffff09087812 */ /* 0x000fe400078ec0ff */
[----:B------:R-:W-:Y:S02]  /*15c0*/  PRMT R10, R6, 0x7770, RZ ;  /* 0x00007770060a7816 */ /* 0x000fe400000000ff */
[----:B------:R-:W-:Y:S02]  /*15d0*/  PRMT R12, R7, 0x7770, RZ ;  /* 0x00007770070c7816 */ /* 0x000fe400000000ff */
[----:B------:R-:W-:-:S02]  /*15e0*/  PRMT R3, R5, 0x7770, RZ ;  /* 0x0000777005037816 */ /* 0x000fc400000000ff */
[----:B------:R-:W-:Y:S02]  /*15f0*/  LOP3.LUT R11, R11, 0x10001, RZ, 0xc0, !PT ;  /* 0x000100010b0b7812 */ /* 0x000fe400078ec0ff */
[----:B------:R-:W-:Y:S02]  /*1600*/  LOP3.LUT R14, R14, 0x10001, RZ, 0xc0, !PT ;  /* 0x000100010e0e7812 */ /* 0x000fe400078ec0ff */
[----:B------:R-:W-:Y:S02]  /*1610*/  PRMT R4, R13, 0x5410, R4 ;  /* 0x000054100d047816 */ /* 0x000fe40000000004 */
[----:B------:R-:W-:Y:S02]  /*1620*/  PRMT R2, R17, 0x3340, R8 ;  /* 0x0000334011027816 */ /* 0x000fe40000000008 */
[----:B------:R-:W-:Y:S02]  /*1630*/  SGXT.U32 R8, R16, 0x1 ;  /* 0x000000011008781a */ /* 0x000fe40000000000 */
[----:B------:R-:W-:-:S02]  /*1640*/  LOP3.LUT R13, R10, 0x1, RZ, 0xc0, !PT ;  /* 0x000000010a0d7812 */ /* 0x000fc400078ec0ff */
[----:B------:R-:W-:Y:S02]  /*1650*/  LOP3.LUT R17, R12, 0x1, RZ, 0xc0, !PT ;  /* 0x000000010c117812 */ /* 0x000fe400078ec0ff */
[----:B------:R-:W-:Y:S02]  /*1660*/  LOP3.LUT R16, R3, 0x1, RZ, 0xc0, !PT ;  /* 0x0000000103107812 */ /* 0x000fe400078ec0ff */
[----:B------:R-:W-:Y:S02]  /*1670*/  LOP3.LUT R10, R11, 0xffff, RZ, 0xc0, !PT ;  /* 0x0000ffff0b0a7812 */ /* 0x000fe400078ec0ff */
[----:B------:R-:W-:Y:S02]  /*1680*/  LOP3.LUT R12, R14, 0xffff, RZ, 0xc0, !PT ;  /* 0x0000ffff0e0c7812 */ /* 0x000fe400078ec0ff */
[----:B------:R-:W-:Y:S02]  /*1690*/  SHF.R.U32.HI R7, RZ, 0x18, R7 ;  /* 0x00000018ff077819 */ /* 0x000fe40000011607 */
[----:B------:R-:W-:-:S02]  /*16a0*/  PRMT R3, R9, 0x7732, RZ ;  /* 0x0000773209037816 */ /* 0x000fc400000000ff */
[----:B------:R-:W-:Y:S02]  /*16b0*/  PRMT R14, R14, 0x7732, RZ ;  /* 0x000077320e0e7816 */ /* 0x000fe400000000ff */
[----:B------:R-:W-:Y:S02]  /*16c0*/  SHF.R.U32.HI R5, RZ, 0x18, R5 ;  /* 0x00000018ff057819 */ /* 0x000fe40000011605 */
[----:B------:R-:W-:Y:S02]  /*16d0*/  SHF.R.U32.HI R6, RZ, 0x18, R6 ;  /* 0x00000018ff067819 */ /* 0x000fe40000011606 */
[----:B------:R-:W-:Y:S02]  /*16e0*/  LOP3.LUT R4, R4, 0x10001, RZ, 0xc0, !PT ;  /* 0x0001000104047812 */ /* 0x000fe400078ec0ff */
[----:B------:R-:W-:Y:S02]  /*16f0*/  PRMT R15, R13, 0x3340, R10 ;  /* 0x000033400d0f7816 */ /* 0x000fe4000000000a */
[----:B------:R-:W-:-:S02]  /*1700*/  PRMT R3, R3, 0x3340, R8 ;  /* 0x0000334003037816 */ /* 0x000fc40000000008 */
[----:B------:R-:W-:Y:S01]  /*1710*/  SGXT.U32 R10, R7, 0x1 ;  /* 0x00000001070a781a */ /* 0x000fe20000000000 */
[----:B------:R-:W-:Y:S01]  /*1720*/  IMAD.MOV.U32 R7, RZ, RZ, R14 ;  /* 0x000000ffff077224 */ /* 0x000fe200078e000e */
[----:B------:R-:W-:Y:S02]  /*1730*/  LOP3.LUT R9, R4, 0xffff, RZ, 0xc0, !PT ;  /* 0x0000ffff04097812 */ /* 0x000fe400078ec0ff */
[----:B------:R-:W-:Y:S02]  /*1740*/  SGXT.U32 R8, R5, 0x1 ;  /* 0x000000010508781a */ /* 0x000fe40000000000 */
[----:B------:R-:W-:Y:S02]  /*1750*/  SGXT.U32 R13, R6, 0x1 ;  /* 0x00000001060d781a */ /* 0x000fe40000000000 */
[----:B------:R-:W-:Y:S02]  /*1760*/  PRMT R5, R4, 0x7732, RZ ;  /* 0x0000773204057816 */ /* 0x000fe400000000ff */
[----:B------:R-:W-:-:S02]  /*1770*/  PRMT R6, R11, 0x7732, RZ ;  /* 0x000077320b067816 */ /* 0x000fc400000000ff */
[----:B------:R-:W-:Y:S02]  /*1780*/  IADD3 R4, P1, R0, UR4, RZ ;  /* 0x0000000400047c10 */ /* 0x000fe4000ff3e0ff */
[----:B------:R-:W-:Y:S02]  /*1790*/  PRMT R16, R16, 0x3340, R9 ;  /* 0x0000334010107816 */ /* 0x000fe40000000009 */
[----:B------:R-:W-:Y:S02]  /*17a0*/  PRMT R12, R17, 0x3340, R12 ;  /* 0x00003340110c7816 */ /* 0x000fe4000000000c */
[----:B------:R-:W-:Y:S02]  /*17b0*/  PRMT R9, R5, 0x3340, R8 ;  /* 0x0000334005097816 */ /* 0x000fe40000000008 */
[----:B------:R-:W-:Y:S02]  /*17c0*/  PRMT R6, R6, 0x3340, R13 ;  /* 0x0000334006067816 */ /* 0x000fe4000000000d */
[----:B------:R-:W-:-:S02]  /*17d0*/  PRMT R7, R7, 0x3340, R10 ;  /* 0x0000334007077816 */ /* 0x000fc4000000000a */
[----:B------:R-:W-:Y:S02]  /*17e0*/  LEA.HI.X.SX32 R5, R0, UR5, 0x1, P1 ;  /* 0x0000000500057c11 */ /* 0x000fe400088f0eff */
[----:B------:R-:W-:Y:S02]  /*17f0*/  PRMT R8, R2, 0x5410, R3 ;  /* 0x0000541002087816 */ /* 0x000fe40000000003 */
[----:B------:R-:W-:Y:S02]  /*1800*/  PRMT R9, R16, 0x5410, R9 ;  /* 0x0000541010097816 */ /* 0x000fe40000000009 */
[----:B------:R-:W-:Y:S02]  /*1810*/  PRMT R10, R15, 0x5410, R6 ;  /* 0x000054100f0a7816 */ /* 0x000fe40000000006 */
[----:B------:R-:W-:Y:S01]  /*1820*/  PRMT R11, R12, 0x5410, R7 ;  /* 0x000054100c0b7816 */ /* 0x000fe20000000007 */
[----:B------:R-:W-:Y:S06]  /*1830*/  @P0 EXIT ;  /* 0x000000000000094d */ /* 0x000fec0003800000 */
[----:B------:R-:W-:Y:S01]  /*1840*/  STG.E.128 desc[UR6][R4.64], R8 ;  /* 0x0000000804007986 */ /* 0x000fe2000c101d06 */
[----:B------:R-:W-:Y:S05]  /*1850*/  EXIT ;  /* 0x000000000000794d */ /* 0x000fea0003800000 */
.L_x_0:
[----:B------:R-:W-:-:S00]  /*1860*/  BRA `(.L_x_0) ;  /* 0xfffffffc00fc7947 */ /* 0x000fc0000383ffff */
[----:B------:R-:W-:-:S00]  /*1870*/  NOP ;  /* 0x0000000000007918 */ /* 0x000fc00000000000 */
        /* <DEDUP_REMOVED lines=8> */
.L_x_1:


//--------------------- .nv.global.init           --------------------------
	.section	.nv.global.init,"aw",@progbits
.nv.global.init:
	.type		_$_str,@object
	.size		_$_str,(_$_str_$_2 - _$_str)
_$_str:
        /*0000*/ 	.byte	0x5f, 0x5f, 0x43, 0x55, 0x44, 0x41, 0x5f, 0x46, 0x54, 0x5a, 0x00
	.type		_$_str_$_2,@object
	.size		_$_str_$_2,(.L_1 - _$_str_$_2)
_$_str_$_2:
        /*000b*/ 	.byte	0x5f, 0x5f, 0x43, 0x55, 0x44, 0x41, 0x5f, 0x50, 0x52, 0x45, 0x43, 0x5f, 0x53, 0x51, 0x52, 0x54
        /*001b*/ 	.byte	0x00
.L_1:


//--------------------- .nv.shared.triton_poi_fused__native_batch_norm_legit_no_training_relu_threshold_backward_18 --------------------------
	.section	.nv.shared.triton_poi_fused__native_batch_norm_legit_no_training_relu_threshold_backward_18,"aw",@nobits
	.sectionflags	@""
	.align	16
	.zero		1024


//--------------------- .nv.constant0.triton_poi_fused__native_batch_norm_legit_no_training_relu_threshold_backward_18 --------------------------
	.section	.nv.constant0.triton_poi_fused__native_batch_norm_legit_no_training_relu_threshold_backward_18,"a",@progbits
	.sectionflags	@""
	.align	4
.nv.constant0.triton_poi_fused__native_batch_norm_legit_no_training_relu_threshold_backward_18:
	.zero		592
